//
// Generated by NVIDIA NVVM Compiler
//
// Compiler Build ID: CL-36424714
// Cuda compilation tools, release 13.0, V13.0.88
// Based on NVVM 20.0.0
//

.version 9.0
.target sm_100
.address_size 64

	// .globl	_Z11matMultCudaPfS_iS_
// _ZZ11matMultCudaPfS_iS_E2as has been demoted
// _ZZ11matMultCudaPfS_iS_E2bs has been demoted

.visible .entry _Z11matMultCudaPfS_iS_(
	.param .u64 .ptr .align 1 _Z11matMultCudaPfS_iS__param_0,
	.param .u64 .ptr .align 1 _Z11matMultCudaPfS_iS__param_1,
	.param .u32 _Z11matMultCudaPfS_iS__param_2,
	.param .u64 .ptr .align 1 _Z11matMultCudaPfS_iS__param_3
)
{
	.reg .pred 	%p<5>;
	.reg .b32 	%r<57>;
	.reg .b32 	%f<162>;
	.reg .b64 	%rd<24>;
	// demoted variable
	.shared .align 4 .b8 _ZZ11matMultCudaPfS_iS_E2as[1024];
	// demoted variable
	.shared .align 4 .b8 _ZZ11matMultCudaPfS_iS_E2bs[1024];
	ld.param.u64 	%rd3, [_Z11matMultCudaPfS_iS__param_0];
	ld.param.u64 	%rd4, [_Z11matMultCudaPfS_iS__param_1];
	ld.param.u32 	%r25, [_Z11matMultCudaPfS_iS__param_2];
	cvta.to.global.u64 	%rd1, %rd4;
	cvta.to.global.u64 	%rd2, %rd3;
	mov.u32 	%r26, %ctaid.x;
	mov.u32 	%r27, %ctaid.y;
	mov.u32 	%r1, %tid.x;
	mov.u32 	%r2, %tid.y;
	shl.b32 	%r3, %r25, 4;
	mul.lo.s32 	%r4, %r3, %r27;
	add.s32 	%r5, %r4, %r25;
	shl.b32 	%r6, %r26, 4;
	setp.lt.s32 	%p1, %r25, 1;
	mov.f32 	%f161, 0f00000000;
	@%p1 bra 	$L__BB0_6;
	mul.lo.s32 	%r7, %r25, %r2;
	shl.b32 	%r28, %r2, 6;
	mov.u32 	%r29, _ZZ11matMultCudaPfS_iS_E2as;
	add.s32 	%r8, %r29, %r28;
	shl.b32 	%r30, %r1, 2;
	add.s32 	%r9, %r8, %r30;
	mov.u32 	%r31, _ZZ11matMultCudaPfS_iS_E2bs;
	add.s32 	%r11, %r31, %r30;
	add.s32 	%r10, %r11, %r28;
	add.s32 	%r12, %r4, 16;
	max.s32 	%r32, %r5, %r12;
	not.b32 	%r33, %r4;
	add.s32 	%r13, %r32, %r33;
	and.b32  	%r34, %r13, 16;
	setp.ne.s32 	%p2, %r34, 0;
	mov.f32 	%f161, 0f00000000;
	mov.u32 	%r52, %r6;
	mov.u32 	%r56, %r4;
	@%p2 bra 	$L__BB0_3;
	add.s32 	%r35, %r7, %r1;
	add.s32 	%r36, %r35, %r4;
	mul.wide.s32 	%rd6, %r36, 4;
	add.s64 	%rd7, %rd2, %rd6;
	ld.global.f32 	%f10, [%rd7];
	st.shared.f32 	[%r9], %f10;
	add.s32 	%r37, %r35, %r6;
	mul.wide.s32 	%rd8, %r37, 4;
	add.s64 	%rd9, %rd1, %rd8;
	ld.global.f32 	%f11, [%rd9];
	st.shared.f32 	[%r10], %f11;
	bar.sync 	0;
	ld.shared.f32 	%f12, [%r8];
	ld.shared.f32 	%f13, [%r11];
	fma.rn.f32 	%f14, %f12, %f13, 0f00000000;
	ld.shared.f32 	%f15, [%r8+4];
	ld.shared.f32 	%f16, [%r11+64];
	fma.rn.f32 	%f17, %f15, %f16, %f14;
	ld.shared.f32 	%f18, [%r8+8];
	ld.shared.f32 	%f19, [%r11+128];
	fma.rn.f32 	%f20, %f18, %f19, %f17;
	ld.shared.f32 	%f21, [%r8+12];
	ld.shared.f32 	%f22, [%r11+192];
	fma.rn.f32 	%f23, %f21, %f22, %f20;
	ld.shared.f32 	%f24, [%r8+16];
	ld.shared.f32 	%f25, [%r11+256];
	fma.rn.f32 	%f26, %f24, %f25, %f23;
	ld.shared.f32 	%f27, [%r8+20];
	ld.shared.f32 	%f28, [%r11+320];
	fma.rn.f32 	%f29, %f27, %f28, %f26;
	ld.shared.f32 	%f30, [%r8+24];
	ld.shared.f32 	%f31, [%r11+384];
	fma.rn.f32 	%f32, %f30, %f31, %f29;
	ld.shared.f32 	%f33, [%r8+28];
	ld.shared.f32 	%f34, [%r11+448];
	fma.rn.f32 	%f35, %f33, %f34, %f32;
	ld.shared.f32 	%f36, [%r8+32];
	ld.shared.f32 	%f37, [%r11+512];
	fma.rn.f32 	%f38, %f36, %f37, %f35;
	ld.shared.f32 	%f39, [%r8+36];
	ld.shared.f32 	%f40, [%r11+576];
	fma.rn.f32 	%f41, %f39, %f40, %f38;
	ld.shared.f32 	%f42, [%r8+40];
	ld.shared.f32 	%f43, [%r11+640];
	fma.rn.f32 	%f44, %f42, %f43, %f41;
	ld.shared.f32 	%f45, [%r8+44];
	ld.shared.f32 	%f46, [%r11+704];
	fma.rn.f32 	%f47, %f45, %f46, %f44;
	ld.shared.f32 	%f48, [%r8+48];
	ld.shared.f32 	%f49, [%r11+768];
	fma.rn.f32 	%f50, %f48, %f49, %f47;
	ld.shared.f32 	%f51, [%r8+52];
	ld.shared.f32 	%f52, [%r11+832];
	fma.rn.f32 	%f53, %f51, %f52, %f50;
	ld.shared.f32 	%f54, [%r8+56];
	ld.shared.f32 	%f55, [%r11+896];
	fma.rn.f32 	%f56, %f54, %f55, %f53;
	ld.shared.f32 	%f57, [%r8+60];
	ld.shared.f32 	%f58, [%r11+960];
	fma.rn.f32 	%f161, %f57, %f58, %f56;
	bar.sync 	0;
	add.s32 	%r52, %r6, %r3;
	mov.u32 	%r56, %r12;
$L__BB0_3:
	setp.lt.u32 	%p3, %r13, 16;
	@%p3 bra 	$L__BB0_6;
	add.s32 	%r38, %r1, %r52;
	add.s32 	%r55, %r38, %r7;
	add.s32 	%r39, %r1, %r56;
	add.s32 	%r54, %r39, %r7;
	mul.wide.s32 	%rd16, %r3, 4;
$L__BB0_5:
	ld.param.u64 	%rd22, [_Z11matMultCudaPfS_iS__param_1];
	ld.param.u64 	%rd21, [_Z11matMultCudaPfS_iS__param_0];
	mul.wide.s32 	%rd10, %r54, 4;
	cvta.to.global.u64 	%rd11, %rd21;
	add.s64 	%rd12, %rd11, %rd10;
	ld.global.f32 	%f59, [%rd12];
	st.shared.f32 	[%r9], %f59;
	cvta.to.global.u64 	%rd13, %rd22;
	mul.wide.s32 	%rd14, %r55, 4;
	add.s64 	%rd15, %rd13, %rd14;
	ld.global.f32 	%f60, [%rd15];
	st.shared.f32 	[%r10], %f60;
	bar.sync 	0;
	ld.shared.f32 	%f61, [%r8];
	ld.shared.f32 	%f62, [%r11];
	fma.rn.f32 	%f63, %f61, %f62, %f161;
	ld.shared.f32 	%f64, [%r8+4];
	ld.shared.f32 	%f65, [%r11+64];
	fma.rn.f32 	%f66, %f64, %f65, %f63;
	ld.shared.f32 	%f67, [%r8+8];
	ld.shared.f32 	%f68, [%r11+128];
	fma.rn.f32 	%f69, %f67, %f68, %f66;
	ld.shared.f32 	%f70, [%r8+12];
	ld.shared.f32 	%f71, [%r11+192];
	fma.rn.f32 	%f72, %f70, %f71, %f69;
	ld.shared.f32 	%f73, [%r8+16];
	ld.shared.f32 	%f74, [%r11+256];
	fma.rn.f32 	%f75, %f73, %f74, %f72;
	ld.shared.f32 	%f76, [%r8+20];
	ld.shared.f32 	%f77, [%r11+320];
	fma.rn.f32 	%f78, %f76, %f77, %f75;
	ld.shared.f32 	%f79, [%r8+24];
	ld.shared.f32 	%f80, [%r11+384];
	fma.rn.f32 	%f81, %f79, %f80, %f78;
	ld.shared.f32 	%f82, [%r8+28];
	ld.shared.f32 	%f83, [%r11+448];
	fma.rn.f32 	%f84, %f82, %f83, %f81;
	ld.shared.f32 	%f85, [%r8+32];
	ld.shared.f32 	%f86, [%r11+512];
	fma.rn.f32 	%f87, %f85, %f86, %f84;
	ld.shared.f32 	%f88, [%r8+36];
	ld.shared.f32 	%f89, [%r11+576];
	fma.rn.f32 	%f90, %f88, %f89, %f87;
	ld.shared.f32 	%f91, [%r8+40];
	ld.shared.f32 	%f92, [%r11+640];
	fma.rn.f32 	%f93, %f91, %f92, %f90;
	ld.shared.f32 	%f94, [%r8+44];
	ld.shared.f32 	%f95, [%r11+704];
	fma.rn.f32 	%f96, %f94, %f95, %f93;
	ld.shared.f32 	%f97, [%r8+48];
	ld.shared.f32 	%f98, [%r11+768];
	fma.rn.f32 	%f99, %f97, %f98, %f96;
	ld.shared.f32 	%f100, [%r8+52];
	ld.shared.f32 	%f101, [%r11+832];
	fma.rn.f32 	%f102, %f100, %f101, %f99;
	ld.shared.f32 	%f103, [%r8+56];
	ld.shared.f32 	%f104, [%r11+896];
	fma.rn.f32 	%f105, %f103, %f104, %f102;
	ld.shared.f32 	%f106, [%r8+60];
	ld.shared.f32 	%f107, [%r11+960];
	fma.rn.f32 	%f108, %f106, %f107, %f105;
	bar.sync 	0;
	ld.global.f32 	%f109, [%rd12+64];
	st.shared.f32 	[%r9], %f109;
	add.s64 	%rd17, %rd15, %rd16;
	ld.global.f32 	%f110, [%rd17];
	st.shared.f32 	[%r10], %f110;
	bar.sync 	0;
	ld.shared.f32 	%f111, [%r8];
	ld.shared.f32 	%f112, [%r11];
	fma.rn.f32 	%f113, %f111, %f112, %f108;
	ld.shared.f32 	%f114, [%r8+4];
	ld.shared.f32 	%f115, [%r11+64];
	fma.rn.f32 	%f116, %f114, %f115, %f113;
	ld.shared.f32 	%f117, [%r8+8];
	ld.shared.f32 	%f118, [%r11+128];
	fma.rn.f32 	%f119, %f117, %f118, %f116;
	ld.shared.f32 	%f120, [%r8+12];
	ld.shared.f32 	%f121, [%r11+192];
	fma.rn.f32 	%f122, %f120, %f121, %f119;
	ld.shared.f32 	%f123, [%r8+16];
	ld.shared.f32 	%f124, [%r11+256];
	fma.rn.f32 	%f125, %f123, %f124, %f122;
	ld.shared.f32 	%f126, [%r8+20];
	ld.shared.f32 	%f127, [%r11+320];
	fma.rn.f32 	%f128, %f126, %f127, %f125;
	ld.shared.f32 	%f129, [%r8+24];
	ld.shared.f32 	%f130, [%r11+384];
	fma.rn.f32 	%f131, %f129, %f130, %f128;
	ld.shared.f32 	%f132, [%r8+28];
	ld.shared.f32 	%f133, [%r11+448];
	fma.rn.f32 	%f134, %f132, %f133, %f131;
	ld.shared.f32 	%f135, [%r8+32];
	ld.shared.f32 	%f136, [%r11+512];
	fma.rn.f32 	%f137, %f135, %f136, %f134;
	ld.shared.f32 	%f138, [%r8+36];
	ld.shared.f32 	%f139, [%r11+576];
	fma.rn.f32 	%f140, %f138, %f139, %f137;
	ld.shared.f32 	%f141, [%r8+40];
	ld.shared.f32 	%f142, [%r11+640];
	fma.rn.f32 	%f143, %f141, %f142, %f140;
	ld.shared.f32 	%f144, [%r8+44];
	ld.shared.f32 	%f145, [%r11+704];
	fma.rn.f32 	%f146, %f144, %f145, %f143;
	ld.shared.f32 	%f147, [%r8+48];
	ld.shared.f32 	%f148, [%r11+768];
	fma.rn.f32 	%f149, %f147, %f148, %f146;
	ld.shared.f32 	%f150, [%r8+52];
	ld.shared.f32 	%f151, [%r11+832];
	fma.rn.f32 	%f152, %f150, %f151, %f149;
	ld.shared.f32 	%f153, [%r8+56];
	ld.shared.f32 	%f154, [%r11+896];
	fma.rn.f32 	%f155, %f153, %f154, %f152;
	ld.shared.f32 	%f156, [%r8+60];
	ld.shared.f32 	%f157, [%r11+960];
	fma.rn.f32 	%f161, %f156, %f157, %f155;
	bar.sync 	0;
	add.s32 	%r56, %r56, 32;
	shl.b32 	%r47, %r25, 5;
	add.s32 	%r55, %r55, %r47;
	add.s32 	%r54, %r54, 32;
	setp.lt.s32 	%p4, %r56, %r5;
	@%p4 bra 	$L__BB0_5;
$L__BB0_6:
	ld.param.u64 	%rd23, [_Z11matMultCudaPfS_iS__param_3];
	cvta.to.global.u64 	%rd18, %rd23;
	add.s32 	%r49, %r6, %r1;
	mad.lo.s32 	%r50, %r25, %r2, %r49;
	add.s32 	%r51, %r50, %r4;
	mul.wide.s32 	%rd19, %r51, 4;
	add.s64 	%rd20, %rd18, %rd19;
	st.global.f32 	[%rd20], %f161;
	ret;

}


// ===== COMPILED SASS (sm_100) =====

	.target	sm_100

	.elftype	@"ET_EXEC"


//--------------------- .note.nv.tkinfo           --------------------------
	.section	.note.nv.tkinfo,"",@"SHT_NOTE"
	.sectionflags	@"SHF_NOTE_NV_TKINFO"
	.tkinfo
        /*0018*/ 	.word	0x00000002
        /*0030*/ 	.string	""
        /*0030*/ 	.string	"ptxas"
        /*0030*/ 	.string	"Cuda compilation tools, release 13.0, V13.0.88"
        /*0030*/ 	.string	"Build cuda_13.0.r13.0/compiler.36424714_0"
        /*0030*/ 	.string	"-arch sm_100 -m 64 "



//--------------------- .note.nv.cuinfo           --------------------------
	.section	.note.nv.cuinfo,"",@"SHT_NOTE"
	.sectionflags	@"SHF_NOTE_NV_CUINFO"
        /*0018*/ 	.short	0x0002
        /*001a*/ 	.short	0x0064
        /*001c*/ 	.short	0x0082
	.zero		2


//--------------------- .nv.info                  --------------------------
	.section	.nv.info,"",@"SHT_CUDA_INFO"
	.align	4


	//----- nvinfo : EIATTR_REGCOUNT
	.align		4
        /*0000*/ 	.byte	0x04, 0x2f
        /*0002*/ 	.short	(.L_1 - .L_0)
	.align		4
.L_0:
        /*0004*/ 	.word	index@(_Z11matMultCudaPfS_iS_)
        /*0008*/ 	.word	0x00000020


	//----- nvinfo : EIATTR_FRAME_SIZE
	.align		4
.L_1:
        /*000c*/ 	.byte	0x04, 0x11
        /*000e*/ 	.short	(.L_3 - .L_2)
	.align		4
.L_2:
        /*0010*/ 	.word	index@(_Z11matMultCudaPfS_iS_)
        /*0014*/ 	.word	0x00000000


	//----- nvinfo : EIATTR_MIN_STACK_SIZE
	.align		4
.L_3:
        /*0018*/ 	.byte	0x04, 0x12
        /*001a*/ 	.short	(.L_5 - .L_4)
	.align		4
.L_4:
        /*001c*/ 	.word	index@(_Z11matMultCudaPfS_iS_)
        /*0020*/ 	.word	0x00000000
.L_5:


//--------------------- .nv.compat                --------------------------
	.section	.nv.compat,"",@"SHT_CUDA_COMPAT_INFO"
	.align	4
        /*0000*/ 	.byte	0x02, 0x09, 0x00, 0x00, 0x02, 0x02, 0x01, 0x00, 0x02, 0x05, 0x05, 0x00, 0x03, 0x07, 0x01, 0x01
        /*0010*/ 	.byte	0x02, 0x03, 0x00, 0x00, 0x02, 0x06, 0x01, 0x00, 0x04, 0x0b, 0x08, 0x00, 0x09, 0x00, 0x00, 0x00
        /*0020*/ 	.byte	0x00, 0x00, 0x00, 0x00


//--------------------- .nv.info._Z11matMultCudaPfS_iS_ --------------------------
	.section	.nv.info._Z11matMultCudaPfS_iS_,"",@"SHT_CUDA_INFO"
	.sectionflags	@""
	.align	4


	//----- nvinfo : EIATTR_CUDA_API_VERSION
	.align		4
        /*0000*/ 	.byte	0x04, 0x37
        /*0002*/ 	.short	(.L_7 - .L_6)
.L_6:
        /*0004*/ 	.word	0x00000082


	//----- nvinfo : EIATTR_KPARAM_INFO
	.align		4
.L_7:
        /*0008*/ 	.byte	0x04, 0x17
        /*000a*/ 	.short	(.L_9 - .L_8)
.L_8:
        /*000c*/ 	.word	0x00000000
        /*0010*/ 	.short	0x0003
        /*0012*/ 	.short	0x0018
        /*0014*/ 	.byte	0x00, 0xf5, 0x21, 0x00


	//----- nvinfo : EIATTR_KPARAM_INFO
	.align		4
.L_9:
        /*0018*/ 	.byte	0x04, 0x17
        /*001a*/ 	.short	(.L_11 - .L_10)
.L_10:
        /*001c*/ 	.word	0x00000000
        /*0020*/ 	.short	0x0002
        /*0022*/ 	.short	0x0010
        /*0024*/ 	.byte	0x00, 0xf0, 0x11, 0x00


	//----- nvinfo : EIATTR_KPARAM_INFO
	.align		4
.L_11:
        /*0028*/ 	.byte	0x04, 0x17
        /*002a*/ 	.short	(.L_13 - .L_12)
.L_12:
        /*002c*/ 	.word	0x00000000
        /*0030*/ 	.short	0x0001
        /*0032*/ 	.short	0x0008
        /*0034*/ 	.byte	0x00, 0xf5, 0x21, 0x00


	//----- nvinfo : EIATTR_KPARAM_INFO
	.align		4
.L_13:
        /*0038*/ 	.byte	0x04, 0x17
        /*003a*/ 	.short	(.L_15 - .L_14)
.L_14:
        /*003c*/ 	.word	0x00000000
        /*0040*/ 	.short	0x0000
        /*0042*/ 	.short	0x0000
        /*0044*/ 	.byte	0x00, 0xf5, 0x21, 0x00


	//----- nvinfo : EIATTR_SPARSE_MMA_MASK
	.align		4
.L_15:
        /*0048*/ 	.byte	0x03, 0x50
        /*004a*/ 	.short	0x0000


	//----- nvinfo : EIATTR_MAXREG_COUNT
	.align		4
        /*004c*/ 	.byte	0x03, 0x1b
        /*004e*/ 	.short	0x00ff


	//----- nvinfo : EIATTR_NUM_BARRIERS
	.align		4
        /*0050*/ 	.byte	0x02, 0x4c
        /*0052*/ 	.byte	0x01
	.zero		1


	//----- nvinfo : EIATTR_MERCURY_ISA_VERSION
	.align		4
        /*0054*/ 	.byte	0x03, 0x5f
        /*0056*/ 	.short	0x0101


	//----- nvinfo : EIATTR_VRC_CTA_INIT_COUNT
	.align		4
        /*0058*/ 	.byte	0x02, 0x4a
	.zero		1
	.zero		1


	//----- nvinfo : EIATTR_EXIT_INSTR_OFFSETS
	.align		4
        /*005c*/ 	.byte	0x04, 0x1c
        /*005e*/ 	.short	(.L_17 - .L_16)


	//   ....[0]....
.L_16:
        /*0060*/ 	.word	0x00000bd0


	//----- nvinfo : EIATTR_CBANK_PARAM_SIZE
	.align		4
.L_17:
        /*0064*/ 	.byte	0x03, 0x19
        /*0066*/ 	.short	0x0020


	//----- nvinfo : EIATTR_PARAM_CBANK
	.align		4
        /*0068*/ 	.byte	0x04, 0x0a
        /*006a*/ 	.short	(.L_19 - .L_18)
	.align		4
.L_18:
        /*006c*/ 	.word	index@(.nv.constant0._Z11matMultCudaPfS_iS_)
        /*0070*/ 	.short	0x0380
        /*0072*/ 	.short	0x0020


	//----- nvinfo : EIATTR_SW_WAR
	.align		4
.L_19:
        /*0074*/ 	.byte	0x04, 0x36
        /*0076*/ 	.short	(.L_21 - .L_20)
.L_20:
        /*0078*/ 	.word	0x00000008
.L_21:


//--------------------- .nv.callgraph             --------------------------
	.section	.nv.callgraph,"",@"SHT_CUDA_CALLGRAPH"
	.align	4
	.sectionentsize	8
	.align		4
        /*0000*/ 	.word	0x00000000
	.align		4
        /*0004*/ 	.word	0xffffffff
	.align		4
        /*0008*/ 	.word	0x00000000
	.align		4
        /*000c*/ 	.word	0xfffffffe
	.align		4
        /*0010*/ 	.word	0x00000000
	.align		4
        /*0014*/ 	.word	0xfffffffd
	.align		4
        /*0018*/ 	.word	0x00000000
	.align		4
        /*001c*/ 	.word	0xfffffffc


//--------------------- .text._Z11matMultCudaPfS_iS_ --------------------------
	.section	.text._Z11matMultCudaPfS_iS_,"ax",@progbits
	.align	128
        .global         _Z11matMultCudaPfS_iS_
        .type           _Z11matMultCudaPfS_iS_,@function
        .size           _Z11matMultCudaPfS_iS_,(.L_x_4 - _Z11matMultCudaPfS_iS_)
        .other          _Z11matMultCudaPfS_iS_,@"STO_CUDA_ENTRY STV_DEFAULT"
_Z11matMultCudaPfS_iS_:
.text._Z11matMultCudaPfS_iS_:
[----:B------:R-:W-:Y:S08]  /*0000*/  LDC R1, c[0x0][0x37c] ;  /* 0x0000df00ff017b82 */ /* 0x000ff00000000800 */
[----:B------:R-:W0:Y:S01]  /*0010*/  LDC R0, c[0x0][0x390] ;  /* 0x0000e400ff007b82 */ /* 0x000e220000000800 */
[----:B------:R-:W1:Y:S01]  /*0020*/  S2R R3, SR_TID.X ;  /* 0x0000000000037919 */ /* 0x000e620000002100 */
[----:B------:R-:W2:Y:S01]  /*0030*/  LDCU.64 UR8, c[0x0][0x358] ;  /* 0x00006b00ff0877ac */ /* 0x000ea20008000a00 */
[----:B------:R-:W-:Y:S01]  /*0040*/  HFMA2 R7, -RZ, RZ, 0, 0 ;  /* 0x00000000ff077431 */ /* 0x000fe200000001ff */
[----:B------:R-:W3:Y:S04]  /*0050*/  S2R R9, SR_TID.Y ;  /* 0x0000000000097919 */ /* 0x000ee80000002200 */
[----:B------:R-:W4:Y:S08]  /*0060*/  S2UR UR4, SR_CTAID.X ;  /* 0x00000000000479c3 */ /* 0x000f300000002500 */
[----:B------:R-:W5:Y:S01]  /*0070*/  S2UR UR5, SR_CTAID.Y ;  /* 0x00000000000579c3 */ /* 0x000f620000002600 */
[----:B0-----:R-:W-:-:S02]  /*0080*/  ISETP.GE.AND P0, PT, R0, 0x1, PT ;  /* 0x000000010000780c */ /* 0x001fc40003f06270 */
[----:B------:R-:W-:Y:S01]  /*0090*/  SHF.L.U32 R18, R0, 0x4, RZ ;  /* 0x0000000400127819 */ /* 0x000fe200000006ff */
[----:B----4-:R-:W-:-:S04]  /*00a0*/  USHF.L.U32 UR4, UR4, 0x4, URZ ;  /* 0x0000000404047899 */ /* 0x010fc800080006ff */
[----:B-----5:R-:W-:-:S06]  /*00b0*/  IMAD R17, R18, UR5, RZ ;  /* 0x0000000512117c24 */ /* 0x020fcc000f8e02ff */
[----:B-123--:R-:W-:Y:S05]  /*00c0*/  @!P0 BRA `(.L_x_0) ;  /* 0x0000000800a88947 */ /* 0x00efea0003800000 */
[----:B------:R-:W0:Y:S01]  /*00d0*/  S2UR UR7, SR_CgaCtaId ;  /* 0x00000000000779c3 */ /* 0x000e220000008800 */
[C---:B------:R-:W-:Y:S01]  /*00e0*/  IADD3 R11, PT, PT, R17.reuse, R0, RZ ;  /* 0x00000000110b7210 */ /* 0x040fe20007ffe0ff */
[----:B------:R-:W-:Y:S01]  /*00f0*/  UMOV UR5, 0x400 ;  /* 0x0000040000057882 */ /* 0x000fe20000000000 */
[----:B------:R-:W-:Y:S01]  /*0100*/  IADD3 R22, PT, PT, R17, 0x10, RZ ;  /* 0x0000001011167810 */ /* 0x000fe20007ffe0ff */
[----:B------:R-:W-:Y:S01]  /*0110*/  UIADD3 UR6, UPT, UPT, UR5, 0x400, URZ ;  /* 0x0000040005067890 */ /* 0x000fe2000fffe0ff */
[----:B------:R-:W-:Y:S02]  /*0120*/  LOP3.LUT R5, RZ, R17, RZ, 0x33, !PT ;  /* 0x00000011ff057212 */ /* 0x000fe400078e33ff */
[----:B------:R-:W-:Y:S02]  /*0130*/  VIMNMX R2, PT, PT, R11, R22, !PT ;  /* 0x000000160b027248 */ /* 0x000fe40007fe0100 */
[----:B------:R-:W-:Y:S02]  /*0140*/  MOV R4, UR4 ;  /* 0x0000000400047c02 */ /* 0x000fe40008000f00 */
[----:B------:R-:W-:-:S02]  /*0150*/  IADD3 R2, PT, PT, R2, R5, RZ ;  /* 0x0000000502027210 */ /* 0x000fc40007ffe0ff */
[----:B------:R-:W-:Y:S02]  /*0160*/  MOV R7, RZ ;  /* 0x000000ff00077202 */ /* 0x000fe40000000f00 */
[C---:B------:R-:W-:Y:S02]  /*0170*/  LOP3.LUT P0, RZ, R2.reuse, 0x10, RZ, 0xc0, !PT ;  /* 0x0000001002ff7812 */ /* 0x040fe4000780c0ff */
[----:B------:R-:W-:Y:S02]  /*0180*/  ISETP.GE.U32.AND P1, PT, R2, 0x10, PT ;  /* 0x000000100200780c */ /* 0x000fe40003f26070 */
[----:B------:R-:W-:Y:S01]  /*0190*/  MOV R20, R17 ;  /* 0x0000001100147202 */ /* 0x000fe20000000f00 */
[----:B0-----:R-:W-:Y:S02]  /*01a0*/  ULEA UR5, UR7, UR5, 0x18 ;  /* 0x0000000507057291 */ /* 0x001fe4000f8ec0ff */
[----:B------:R-:W-:-:S04]  /*01b0*/  ULEA UR6, UR7, UR6, 0x18 ;  /* 0x0000000607067291 */ /* 0x000fc8000f8ec0ff */
[----:B------:R-:W-:Y:S02]  /*01c0*/  LEA R16, R9, UR5, 0x6 ;  /* 0x0000000509107c11 */ /* 0x000fe4000f8e30ff */
[C---:B------:R-:W-:Y:S02]  /*01d0*/  LEA R8, R3.reuse, UR6, 0x2 ;  /* 0x0000000603087c11 */ /* 0x040fe4000f8e10ff */
[----:B------:R-:W-:Y:S02]  /*01e0*/  LEA R10, R3, R16, 0x2 ;  /* 0x00000010030a7211 */ /* 0x000fe400078e10ff */
[----:B------:R-:W-:Y:S01]  /*01f0*/  LEA R2, R9, R8, 0x6 ;  /* 0x0000000809027211 */ /* 0x000fe200078e30ff */
[----:B------:R-:W-:Y:S06]  /*0200*/  @P0 BRA `(.L_x_1) ;  /* 0x0000000000cc0947 */ /* 0x000fec0003800000 */
[----:B------:R-:W0:Y:S01]  /*0210*/  LDC.64 R6, c[0x0][0x380] ;  /* 0x0000e000ff067b82 */ /* 0x000e220000000a00 */
[----:B------:R-:W-:-:S05]  /*0220*/  IMAD R12, R9, R0, R3 ;  /* 0x00000000090c7224 */ /* 0x000fca00078e0203 */
[----:B------:R-:W-:Y:S02]  /*0230*/  IADD3 R13, PT, PT, R17, R12, RZ ;  /* 0x0000000c110d7210 */ /* 0x000fe40007ffe0ff */
[----:B------:R-:W1:Y:S01]  /*0240*/  LDC.64 R4, c[0x0][0x388] ;  /* 0x0000e200ff047b82 */ /* 0x000e620000000a00 */
[----:B------:R-:W-:Y:S02]  /*0250*/  IADD3 R21, PT, PT, R12, UR4, RZ ;  /* 0x000000040c157c10 */ /* 0x000fe4000fffe0ff */
[----:B0-----:R-:W-:-:S05]  /*0260*/  IMAD.WIDE R12, R13, 0x4, R6 ;  /* 0x000000040d0c7825 */ /* 0x001fca00078e0206 */
[----:B------:R-:W2:Y:S01]  /*0270*/  LDG.E R19, desc[UR8][R12.64] ;  /* 0x000000080c137981 */ /* 0x000ea2000c1e1900 */
[----:B-1----:R-:W-:-:S06]  /*0280*/  IMAD.WIDE R20, R21, 0x4, R4 ;  /* 0x0000000415147825 */ /* 0x002fcc00078e0204 */
[----:B------:R-:W3:Y:S04]  /*0290*/  LDG.E R21, desc[UR8][R20.64] ;  /* 0x0000000814157981 */ /* 0x000ee8000c1e1900 */
[----:B--2---:R-:W-:Y:S04]  /*02a0*/  STS [R10], R19 ;  /* 0x000000130a007388 */ /* 0x004fe80000000800 */
[----:B---3--:R-:W-:Y:S01]  /*02b0*/  STS [R2], R21 ;  /* 0x0000001502007388 */ /* 0x008fe20000000800 */
[----:B------:R-:W-:Y:S06]  /*02c0*/  BAR.SYNC.DEFER_BLOCKING 0x0 ;  /* 0x0000000000007b1d */ /* 0x000fec0000010000 */
[----:B------:R-:W-:Y:S04]  /*02d0*/  LDS R25, [R8] ;  /* 0x0000000008197984 */ /* 0x000fe80000000800 */
[----:B------:R-:W0:Y:S04]  /*02e0*/  LDS.128 R4, [R16] ;  /* 0x0000000010047984 */ /* 0x000e280000000c00 */
[----:B------:R-:W1:Y:S04]  /*02f0*/  LDS R27, [R8+0x40] ;  /* 0x00004000081b7984 */ /* 0x000e680000000800 */
[----:B------:R-:W2:Y:S04]  /*0300*/  LDS R28, [R8+0x80] ;  /* 0x00008000081c7984 */ /* 0x000ea80000000800 */
[----:B------:R-:W3:Y:S04]  /*0310*/  LDS R26, [R8+0xc0] ;  /* 0x0000c000081a7984 */ /* 0x000ee80000000800 */
[----:B------:R-:W-:Y:S04]  /*0320*/  LDS R23, [R8+0x100] ;  /* 0x0001000008177984 */ /* 0x000fe80000000800 */
[----:B------:R-:W4:Y:S04]  /*0330*/  LDS.128 R12, [R16+0x10] ;  /* 0x00001000100c7984 */ /* 0x000f280000000c00 */
[----:B------:R-:W5:Y:S04]  /*0340*/  LDS R20, [R8+0x140] ;  /* 0x0001400008147984 */ /* 0x000f680000000800 */
[----:B------:R-:W5:Y:S04]  /*0350*/  LDS R21, [R8+0x180] ;  /* 0x0001800008157984 */ /* 0x000f680000000800 */
[----:B------:R-:W5:Y:S04]  /*0360*/  LDS R24, [R8+0x1c0] ;  /* 0x0001c00008187984 */ /* 0x000f680000000800 */
[----:B------:R-:W-:Y:S01]  /*0370*/  LDS R19, [R8+0x200] ;  /* 0x0002000008137984 */ /* 0x000fe20000000800 */
[----:B0-----:R-:W-:-:S04]  /*0380*/  FFMA R4, R4, R25, RZ ;  /* 0x0000001904047223 */ /* 0x001fc800000000ff */
[----:B-1----:R-:W-:-:S04]  /*0390*/  FFMA R5, R27, R5, R4 ;  /* 0x000000051b057223 */ /* 0x002fc80000000004 */
[----:B--2---:R-:W-:-:S04]  /*03a0*/  FFMA R5, R28, R6, R5 ;  /* 0x000000061c057223 */ /* 0x004fc80000000005 */
[----:B---3--:R-:W-:Y:S02]  /*03b0*/  FFMA R25, R26, R7, R5 ;  /* 0x000000071a197223 */ /* 0x008fe40000000005 */
[----:B------:R-:W0:Y:S04]  /*03c0*/  LDS.128 R4, [R16+0x20] ;  /* 0x0000200010047984 */ /* 0x000e280000000c00 */
[----:B------:R-:W1:Y:S01]  /*03d0*/  LDS R26, [R8+0x240] ;  /* 0x00024000081a7984 */ /* 0x000e620000000800 */
[----:B----4-:R-:W-:-:S04]  /*03e0*/  FFMA R23, R12, R23, R25 ;  /* 0x000000170c177223 */ /* 0x010fc80000000019 */
[----:B-----5:R-:W-:Y:S02]  /*03f0*/  FFMA R20, R20, R13, R23 ;  /* 0x0000000d14147223 */ /* 0x020fe40000000017 */
[----:B------:R-:W2:Y:S02]  /*0400*/  LDS R23, [R8+0x280] ;  /* 0x0002800008177984 */ /* 0x000ea40000000800 */
[----:B------:R-:W-:Y:S02]  /*0410*/  FFMA R21, R21, R14, R20 ;  /* 0x0000000e15157223 */ /* 0x000fe40000000014 */
[----:B------:R-:W3:Y:S02]  /*0420*/  LDS R20, [R8+0x2c0] ;  /* 0x0002c00008147984 */ /* 0x000ee40000000800 */
[----:B------:R-:W-:Y:S02]  /*0430*/  FFMA R25, R24, R15, R21 ;  /* 0x0000000f18197223 */ /* 0x000fe40000000015 */
[----:B------:R-:W-:Y:S04]  /*0440*/  LDS R21, [R8+0x300] ;  /* 0x0003000008157984 */ /* 0x000fe80000000800 */
[----:B------:R-:W4:Y:S04]  /*0450*/  LDS.128 R12, [R16+0x30] ;  /* 0x00003000100c7984 */ /* 0x000f280000000c00 */
[----:B------:R-:W5:Y:S01]  /*0460*/  LDS R24, [R8+0x340] ;  /* 0x0003400008187984 */ /* 0x000f620000000800 */
[----:B0-----:R-:W-:-:S03]  /*0470*/  FFMA R25, R4, R19, R25 ;  /* 0x0000001304197223 */ /* 0x001fc60000000019 */
[----:B------:R-:W0:Y:S04]  /*0480*/  LDS R19, [R8+0x380] ;  /* 0x0003800008137984 */ /* 0x000e280000000800 */
[----:B------:R-:W0:Y:S01]  /*0490*/  LDS R4, [R8+0x3c0] ;  /* 0x0003c00008047984 */ /* 0x000e220000000800 */
[----:B-1----:R-:W-:-:S04]  /*04a0*/  FFMA R26, R26, R5, R25 ;  /* 0x000000051a1a7223 */ /* 0x002fc80000000019 */
[----:B--2---:R-:W-:-:S04]  /*04b0*/  FFMA R23, R23, R6, R26 ;  /* 0x0000000617177223 */ /* 0x004fc8000000001a */
[----:B---3--:R-:W-:-:S04]  /*04c0*/  FFMA R7, R20, R7, R23 ;  /* 0x0000000714077223 */ /* 0x008fc80000000017 */
[----:B----4-:R-:W-:-:S04]  /*04d0*/  FFMA R7, R12, R21, R7 ;  /* 0x000000150c077223 */ /* 0x010fc80000000007 */
[----:B-----5:R-:W-:Y:S01]  /*04e0*/  FFMA R24, R24, R13, R7 ;  /* 0x0000000d18187223 */ /* 0x020fe20000000007 */
[----:B------:R-:W-:-:S03]  /*04f0*/  MOV R20, R22 ;  /* 0x0000001600147202 */ /* 0x000fc60000000f00 */
[----:B0-----:R-:W-:-:S04]  /*0500*/  FFMA R19, R19, R14, R24 ;  /* 0x0000000e13137223 */ /* 0x001fc80000000018 */
[----:B------:R-:W-:Y:S01]  /*0510*/  FFMA R7, R4, R15, R19 ;  /* 0x0000000f04077223 */ /* 0x000fe20000000013 */
[----:B------:R-:W-:Y:S01]  /*0520*/  IADD3 R4, PT, PT, R18, UR4, RZ ;  /* 0x0000000412047c10 */ /* 0x000fe2000fffe0ff */
[----:B------:R-:W-:Y:S06]  /*0530*/  BAR.SYNC.DEFER_BLOCKING 0x0 ;  /* 0x0000000000007b1d */ /* 0x000fec0000010000 */
.L_x_1:
[----:B------:R-:W-:Y:S05]  /*0540*/  @!P1 BRA `(.L_x_0) ;  /* 0x0000000400889947 */ /* 0x000fea0003800000 */
[----:B------:R-:W-:Y:S02]  /*0550*/  IADD3 R4, PT, PT, R3, R4, RZ ;  /* 0x0000000403047210 */ /* 0x000fe40007ffe0ff */
[----:B------:R-:W-:-:S03]  /*0560*/  IADD3 R19, PT, PT, R20, R3, RZ ;  /* 0x0000000314137210 */ /* 0x000fc60007ffe0ff */
[CC--:B------:R-:W-:Y:S02]  /*0570*/  IMAD R21, R9.reuse, R0.reuse, R4 ;  /* 0x0000000009157224 */ /* 0x0c0fe400078e0204 */
[----:B------:R-:W-:-:S07]  /*0580*/  IMAD R19, R9, R0, R19 ;  /* 0x0000000009137224 */ /* 0x000fce00078e0213 */
.L_x_2:
[----:B------:R-:W0:Y:S08]  /*0590*/  LDC.64 R22, c[0x0][0x380] ;  /* 0x0000e000ff167b82 */ /* 0x000e300000000a00 */
[----:B------:R-:W1:Y:S01]  /*05a0*/  LDC.64 R24, c[0x0][0x388] ;  /* 0x0000e200ff187b82 */ /* 0x000e620000000a00 */
[----:B0-----:R-:W-:-:S05]  /*05b0*/  IMAD.WIDE R22, R19, 0x4, R22 ;  /* 0x0000000413167825 */ /* 0x001fca00078e0216 */
[----:B------:R-:W2:Y:S01]  /*05c0*/  LDG.E R5, desc[UR8][R22.64] ;  /* 0x0000000816057981 */ /* 0x000ea2000c1e1900 */
[----:B-1----:R-:W-:-:S05]  /*05d0*/  IMAD.WIDE R24, R21, 0x4, R24 ;  /* 0x0000000415187825 */ /* 0x002fca00078e0218 */
[----:B------:R0:W3:Y:S02]  /*05e0*/  LDG.E R27, desc[UR8][R24.64] ;  /* 0x00000008181b7981 */ /* 0x0000e4000c1e1900 */
[----:B0-----:R-:W-:Y:S02]  /*05f0*/  IMAD.WIDE R24, R18, 0x4, R24 ;  /* 0x0000000412187825 */ /* 0x001fe400078e0218 */
        /* <DEDUP_REMOVED lines=9> */
[----:B------:R-:W-:Y:S01]  /*0690*/  LDS R28, [R8+0x340] ;  /* 0x00034000081c7984 */ /* 0x000fe20000000800 */
[----:B0-----:R-:W-:-:S03]  /*06a0*/  FFMA R4, R12, R4, R7 ;  /* 0x000000040c047223 */ /* 0x001fc60000000007 */
[----:B------:R-:W-:Y:S01]  /*06b0*/  LDS R12, [R8+0x180] ;  /* 0x00018000080c7984 */ /* 0x000fe20000000800 */
[----:B-1----:R-:W-:-:S03]  /*06c0*/  FFMA R29, R29, R13, R4 ;  /* 0x0000000d1d1d7223 */ /* 0x002fc60000000004 */
[----:B------:R-:W-:Y:S01]  /*06d0*/  LDS R13, [R8+0x100] ;  /* 0x00010000080d7984 */ /* 0x000fe20000000800 */
[----:B--2---:R-:W-:-:S03]  /*06e0*/  FFMA R29, R6, R14, R29 ;  /* 0x0000000e061d7223 */ /* 0x004fc6000000001d */
[----:B------:R-:W0:Y:S01]  /*06f0*/  LDS.128 R4, [R16+0x10] ;  /* 0x0000100010047984 */ /* 0x000e220000000c00 */
[----:B---3--:R-:W-:-:S03]  /*0700*/  FFMA R15, R26, R15, R29 ;  /* 0x0000000f1a0f7223 */ /* 0x008fc6000000001d */
[----:B------:R-:W1:Y:S01]  /*0710*/  LDS R26, [R8+0x1c0] ;  /* 0x0001c000081a7984 */ /* 0x000e620000000800 */
[----:B0-----:R-:W-:-:S04]  /*0720*/  FFMA R4, R4, R13, R15 ;  /* 0x0000000d04047223 */ /* 0x001fc8000000000f */
[----:B------:R-:W-:Y:S02]  /*0730*/  FFMA R27, R27, R5, R4 ;  /* 0x000000051b1b7223 */ /* 0x000fe40000000004 */
[----:B------:R-:W-:Y:S02]  /*0740*/  LDS R5, [R8+0x200] ;  /* 0x0002000008057984 */ /* 0x000fe40000000800 */
[----:B------:R-:W-:Y:S02]  /*0750*/  FFMA R27, R12, R6, R27 ;  /* 0x000000060c1b7223 */ /* 0x000fe4000000001b */
[----:B------:R-:W0:Y:S02]  /*0760*/  LDS.128 R12, [R16+0x20] ;  /* 0x00002000100c7984 */ /* 0x000e240000000c00 */
[----:B-1----:R-:W-:Y:S02]  /*0770*/  FFMA R7, R26, R7, R27 ;  /* 0x000000071a077223 */ /* 0x002fe4000000001b */
[----:B------:R-:W1:Y:S04]  /*0780*/  LDS R27, [R8+0x240] ;  /* 0x00024000081b7984 */ /* 0x000e680000000800 */
[----:B------:R-:W2:Y:S04]  /*0790*/  LDS R6, [R8+0x280] ;  /* 0x0002800008067984 */ /* 0x000ea80000000800 */
[----:B------:R-:W3:Y:S04]  /*07a0*/  LDS R4, [R8+0x2c0] ;  /* 0x0002c00008047984 */ /* 0x000ee80000000800 */
[----:B------:R-:W-:Y:S01]  /*07b0*/  LDS R26, [R8+0x3c0] ;  /* 0x0003c000081a7984 */ /* 0x000fe20000000800 */
[----:B0-----:R-:W-:-:S04]  /*07c0*/  FFMA R12, R12, R5, R7 ;  /* 0x000000050c0c7223 */ /* 0x001fc80000000007 */
[----:B-1----:R-:W-:Y:S02]  /*07d0*/  FFMA R13, R27, R13, R12 ;  /* 0x0000000d1b0d7223 */ /* 0x002fe4000000000c */
[----:B------:R-:W-:Y:S02]  /*07e0*/  LDS R27, [R8+0x380] ;  /* 0x00038000081b7984 */ /* 0x000fe40000000800 */
[----:B--2---:R-:W-:Y:S02]  /*07f0*/  FFMA R5, R6, R14, R13 ;  /* 0x0000000e06057223 */ /* 0x004fe4000000000d */
[----:B------:R-:W-:Y:S02]  /*0800*/  LDS R13, [R8+0x300] ;  /* 0x00030000080d7984 */ /* 0x000fe40000000800 */
[----:B---3--:R-:W-:Y:S02]  /*0810*/  FFMA R15, R4, R15, R5 ;  /* 0x0000000f040f7223 */ /* 0x008fe40000000005 */
[----:B------:R-:W0:Y:S01]  /*0820*/  LDS.128 R4, [R16+0x30] ;  /* 0x0000300010047984 */ /* 0x000e220000000c00 */
[----:B------:R-:W-:Y:S06]  /*0830*/  BAR.SYNC.DEFER_BLOCKING 0x0 ;  /* 0x0000000000007b1d */ /* 0x000fec0000010000 */
[----:B------:R-:W2:Y:S04]  /*0840*/  LDG.E R22, desc[UR8][R22.64+0x40] ;  /* 0x0000400816167981 */ /* 0x000ea8000c1e1900 */
[----:B------:R-:W3:Y:S01]  /*0850*/  LDG.E R25, desc[UR8][R24.64] ;  /* 0x0000000818197981 */ /* 0x000ee2000c1e1900 */
[----:B0-----:R-:W-:-:S04]  /*0860*/  FFMA R4, R4, R13, R15 ;  /* 0x0000000d04047223 */ /* 0x001fc8000000000f */
[----:B------:R-:W-:-:S04]  /*0870*/  FFMA R4, R28, R5, R4 ;  /* 0x000000051c047223 */ /* 0x000fc80000000004 */
[----:B------:R-:W-:-:S04]  /*0880*/  FFMA R27, R27, R6, R4 ;  /* 0x000000061b1b7223 */ /* 0x000fc80000000004 */
[----:B------:R-:W-:Y:S01]  /*0890*/  FFMA R7, R26, R7, R27 ;  /* 0x000000071a077223 */ /* 0x000fe2000000001b */
[----:B------:R-:W-:-:S04]  /*08a0*/  IADD3 R20, PT, PT, R20, 0x20, RZ ;  /* 0x0000002014147810 */ /* 0x000fc80007ffe0ff */
[----:B------:R-:W-:Y:S02]  /*08b0*/  ISETP.GE.AND P0, PT, R20, R11, PT ;  /* 0x0000000b1400720c */ /* 0x000fe40003f06270 */
[----:B------:R-:W-:Y:S02]  /*08c0*/  IADD3 R19, PT, PT, R19, 0x20, RZ ;  /* 0x0000002013137810 */ /* 0x000fe40007ffe0ff */
[----:B------:R-:W-:Y:S01]  /*08d0*/  LEA R21, R0, R21, 0x5 ;  /* 0x0000001500157211 */ /* 0x000fe200078e28ff */
        /* <DEDUP_REMOVED lines=9> */
[----:B------:R-:W-:Y:S04]  /*0970*/  LDS R22, [R8+0x140] ;  /* 0x0001400008167984 */ /* 0x000fe80000000800 */
[----:B------:R-:W-:Y:S01]  /*0980*/  LDS R26, [R8+0x1c0] ;  /* 0x0001c000081a7984 */ /* 0x000fe20000000800 */
[----:B0-----:R-:W-:-:S03]  /*0990*/  FFMA R29, R12, R29, R7 ;  /* 0x0000001d0c1d7223 */ /* 0x001fc60000000007 */
[----:B------:R-:W0:Y:S01]  /*09a0*/  LDS.128 R4, [R16+0x10] ;  /* 0x0000100010047984 */ /* 0x000e220000000c00 */
[----:B-1----:R-:W-:-:S04]  /*09b0*/  FFMA R28, R28, R13, R29 ;  /* 0x0000000d1c1c7223 */ /* 0x002fc8000000001d */
[----:B--2---:R-:W-:Y:S02]  /*09c0*/  FFMA R13, R23, R14, R28 ;  /* 0x0000000e170d7223 */ /* 0x004fe4000000001c */
[----:B------:R-:W1:Y:S02]  /*09d0*/  LDS R23, [R8+0x180] ;  /* 0x0001800008177984 */ /* 0x000e640000000800 */
[----:B---3--:R-:W-:Y:S02]  /*09e0*/  FFMA R13, R24, R15, R13 ;  /* 0x0000000f180d7223 */ /* 0x008fe4000000000d */
[----:B------:R-:W-:Y:S02]  /*09f0*/  LDS R24, [R8+0x240] ;  /* 0x0002400008187984 */ /* 0x000fe40000000800 */
[----:B0-----:R-:W-:Y:S02]  /*0a00*/  FFMA R27, R4, R25, R13 ;  /* 0x00000019041b7223 */ /* 0x001fe4000000000d */
[----:B------:R-:W-:Y:S04]  /*0a10*/  LDS R25, [R8+0x200] ;  /* 0x0002000008197984 */ /* 0x000fe80000000800 */
[----:B------:R-:W0:Y:S01]  /*0a20*/  LDS.128 R12, [R16+0x20] ;  /* 0x00002000100c7984 */ /* 0x000e220000000c00 */
[----:B------:R-:W-:-:S04]  /*0a30*/  FFMA R22, R22, R5, R27 ;  /* 0x0000000516167223 */ /* 0x000fc8000000001b */
[----:B-1----:R-:W-:Y:S02]  /*0a40*/  FFMA R5, R23, R6, R22 ;  /* 0x0000000617057223 */ /* 0x002fe40000000016 */
[----:B------:R-:W1:Y:S02]  /*0a50*/  LDS R23, [R8+0x280] ;  /* 0x0002800008177984 */ /* 0x000e640000000800 */
[----:B------:R-:W-:Y:S02]  /*0a60*/  FFMA R5, R26, R7, R5 ;  /* 0x000000071a057223 */ /* 0x000fe40000000005 */
[----:B------:R-:W2:Y:S02]  /*0a70*/  LDS R22, [R8+0x2c0] ;  /* 0x0002c00008167984 */ /* 0x000ea40000000800 */
[----:B0-----:R-:W-:Y:S02]  /*0a80*/  FFMA R27, R12, R25, R5 ;  /* 0x000000190c1b7223 */ /* 0x001fe40000000005 */
[----:B------:R-:W-:Y:S04]  /*0a90*/  LDS R25, [R8+0x300] ;  /* 0x0003000008197984 */ /* 0x000fe80000000800 */
[----:B------:R-:W0:Y:S01]  /*0aa0*/  LDS.128 R4, [R16+0x30] ;  /* 0x0000300010047984 */ /* 0x000e220000000c00 */
[----:B------:R-:W-:-:S03]  /*0ab0*/  FFMA R24, R24, R13, R27 ;  /* 0x0000000d18187223 */ /* 0x000fc6000000001b */
[----:B------:R-:W3:Y:S04]  /*0ac0*/  LDS R27, [R8+0x340] ;  /* 0x00034000081b7984 */ /* 0x000ee80000000800 */
[----:B------:R-:W4:Y:S04]  /*0ad0*/  LDS R13, [R8+0x380] ;  /* 0x00038000080d7984 */ /* 0x000f280000000800 */
[----:B------:R-:W5:Y:S01]  /*0ae0*/  LDS R12, [R8+0x3c0] ;  /* 0x0003c000080c7984 */ /* 0x000f620000000800 */
[----:B-1----:R-:W-:-:S04]  /*0af0*/  FFMA R23, R23, R14, R24 ;  /* 0x0000000e17177223 */ /* 0x002fc80000000018 */
[----:B--2---:R-:W-:-:S04]  /*0b00*/  FFMA R15, R22, R15, R23 ;  /* 0x0000000f160f7223 */ /* 0x004fc80000000017 */
[----:B0-----:R-:W-:-:S04]  /*0b10*/  FFMA R4, R4, R25, R15 ;  /* 0x0000001904047223 */ /* 0x001fc8000000000f */
[----:B---3--:R-:W-:-:S04]  /*0b20*/  FFMA R4, R27, R5, R4 ;  /* 0x000000051b047223 */ /* 0x008fc80000000004 */
[----:B----4-:R-:W-:-:S04]  /*0b30*/  FFMA R13, R13, R6, R4 ;  /* 0x000000060d0d7223 */ /* 0x010fc80000000004 */
[----:B-----5:R-:W-:Y:S01]  /*0b40*/  FFMA R7, R12, R7, R13 ;  /* 0x000000070c077223 */ /* 0x020fe2000000000d */
[----:B------:R-:W-:Y:S06]  /*0b50*/  BAR.SYNC.DEFER_BLOCKING 0x0 ;  /* 0x0000000000007b1d */ /* 0x000fec0000010000 */
[----:B------:R-:W-:Y:S05]  /*0b60*/  @!P0 BRA `(.L_x_2) ;  /* 0xfffffff800888947 */ /* 0x000fea000383ffff */
.L_x_0:
[----:B------:R-:W0:Y:S01]  /*0b70*/  LDC.64 R4, c[0x0][0x398] ;  /* 0x0000e600ff047b82 */ /* 0x000e220000000a00 */
[----:B------:R-:W-:-:S05]  /*0b80*/  IADD3 R3, PT, PT, R3, UR4, RZ ;  /* 0x0000000403037c10 */ /* 0x000fca000fffe0ff */
[----:B------:R-:W-:-:S05]  /*0b90*/  IMAD R0, R9, R0, R3 ;  /* 0x0000000009007224 */ /* 0x000fca00078e0203 */
[----:B------:R-:W-:-:S05]  /*0ba0*/  IADD3 R3, PT, PT, R17, R0, RZ ;  /* 0x0000000011037210 */ /* 0x000fca0007ffe0ff */
[----:B0-----:R-:W-:-:S05]  /*0bb0*/  IMAD.WIDE R2, R3, 0x4, R4 ;  /* 0x0000000403027825 */ /* 0x001fca00078e0204 */
[----:B------:R-:W-:Y:S01]  /*0bc0*/  STG.E desc[UR8][R2.64], R7 ;  /* 0x0000000702007986 */ /* 0x000fe2000c101908 */
[----:B------:R-:W-:Y:S05]  /*0bd0*/  EXIT ;  /* 0x000000000000794d */ /* 0x000fea0003800000 */
.L_x_3:
[----:B------:R-:W-:-:S00]  /*0be0*/  BRA `(.L_x_3) ;  /* 0xfffffffc00fc7947 */ /* 0x000fc0000383ffff */
[----:B------:R-:W-:-:S00]  /*0bf0*/  NOP ;  /* 0x0000000000007918 */ /* 0x000fc00000000000 */
        /* <DEDUP_REMOVED lines=8> */
.L_x_4:


//--------------------- .nv.shared._Z11matMultCudaPfS_iS_ --------------------------
	.section	.nv.shared._Z11matMultCudaPfS_iS_,"aw",@nobits
	.sectionflags	@""
	.align	4
.nv.shared._Z11matMultCudaPfS_iS_:
	.zero		3072


//--------------------- .nv.shared.reserved.0     --------------------------
	.section	.nv.shared.reserved.0,"aw",@nobits
	.weak		__nv_reservedSMEM_offset_0_alias
	.size		__nv_reservedSMEM_offset_0_alias, 0, 64
	.other		__nv_reservedSMEM_offset_0_alias,@"STO_CUDA_RESERVED_SHARED STV_DEFAULT"
__nv_reservedSMEM_offset_0_alias:
	.zero		0
	.zero		64


//--------------------- .nv.constant0._Z11matMultCudaPfS_iS_ --------------------------
	.section	.nv.constant0._Z11matMultCudaPfS_iS_,"a",@progbits
	.sectionflags	@""
	.align	4
.nv.constant0._Z11matMultCudaPfS_iS_:
	.zero		928


//--------------------- SYMBOLS --------------------------

	.type		.nv.reservedSmem.offset0,@object
	.size		.nv.reservedSmem.offset0,0x4
	.type		.nv.reservedSmem.cap,@object
	.size		.nv.reservedSmem.cap,0x4
